//
// Generated by NVIDIA NVVM Compiler
//
// Compiler Build ID: CL-36424714
// Cuda compilation tools, release 13.0, V13.0.88
// Based on NVVM 20.0.0
//

.version 9.0
.target sm_100
.address_size 64

	// .globl	_Z6reducePfS_
.extern .func  (.param .b32 func_retval0) vprintf
(
	.param .b64 vprintf_param_0,
	.param .b64 vprintf_param_1
)
;
.global .align 1 .b8 $str[24] = {232, 191, 155, 229, 133, 165, 230, 160, 184, 229, 135, 189, 230, 149, 176, 61, 61, 61, 61, 61, 61, 61, 61};

.visible .entry _Z6reducePfS_(
	.param .u64 .ptr .align 1 _Z6reducePfS__param_0,
	.param .u64 .ptr .align 1 _Z6reducePfS__param_1
)
{
	.reg .pred 	%p<4>;
	.reg .b32 	%r<11>;
	.reg .b32 	%f<5>;
	.reg .b64 	%rd<13>;

	ld.param.u64 	%rd4, [_Z6reducePfS__param_0];
	ld.param.u64 	%rd3, [_Z6reducePfS__param_1];
	cvta.to.global.u64 	%rd5, %rd4;
	mov.u64 	%rd6, $str;
	cvta.global.u64 	%rd7, %rd6;
	{ // callseq 0, 0
	.param .b64 param0;
	st.param.b64 	[param0], %rd7;
	.param .b64 param1;
	st.param.b64 	[param1], 0;
	.param .b32 retval0;
	call.uni (retval0), 
	vprintf, 
	(
	param0, 
	param1
	);
	ld.param.b32 	%r3, [retval0];
	} // callseq 0
	mov.u32 	%r5, %ntid.x;
	mov.u32 	%r1, %ctaid.x;
	mul.lo.s32 	%r6, %r5, %r1;
	mul.wide.u32 	%rd8, %r6, 4;
	add.s64 	%rd1, %rd5, %rd8;
	{ // callseq 1, 0
	.param .b64 param0;
	st.param.b64 	[param0], %rd7;
	.param .b64 param1;
	st.param.b64 	[param1], 0;
	.param .b32 retval0;
	call.uni (retval0), 
	vprintf, 
	(
	param0, 
	param1
	);
	ld.param.b32 	%r7, [retval0];
	} // callseq 1
	setp.lt.u32 	%p1, %r5, 2;
	@%p1 bra 	$L__BB0_5;
	mov.u32 	%r10, %tid.x;
	and.b32  	%r2, %r10, 1;
	mul.wide.u32 	%rd12, %r10, 4;
	add.s64 	%rd2, %rd1, %rd12;
$L__BB0_2:
	setp.ne.s32 	%p3, %r2, 0;
	@%p3 bra 	$L__BB0_4;
	ld.global.f32 	%f2, [%rd2+4];
	ld.global.f32 	%f3, [%rd2];
	add.f32 	%f4, %f2, %f3;
	st.global.f32 	[%rd2], %f4;
$L__BB0_4:
	bar.sync 	0;
	bra.uni 	$L__BB0_2;
$L__BB0_5:
	mov.u32 	%r9, %tid.x;
	setp.ne.s32 	%p2, %r9, 0;
	@%p2 bra 	$L__BB0_7;
	ld.global.f32 	%f1, [%rd1];
	cvta.to.global.u64 	%rd9, %rd3;
	mul.wide.u32 	%rd10, %r1, 4;
	add.s64 	%rd11, %rd9, %rd10;
	st.global.f32 	[%rd11], %f1;
$L__BB0_7:
	ret;

}


// ===== COMPILED SASS (sm_100) =====

	.target	sm_100

	.elftype	@"ET_EXEC"


//--------------------- .note.nv.tkinfo           --------------------------
	.section	.note.nv.tkinfo,"",@"SHT_NOTE"
	.sectionflags	@"SHF_NOTE_NV_TKINFO"
	.tkinfo
        /*0018*/ 	.word	0x00000002
        /*0030*/ 	.string	""
        /*0030*/ 	.string	"ptxas"
        /*0030*/ 	.string	"Cuda compilation tools, release 13.0, V13.0.88"
        /*0030*/ 	.string	"Build cuda_13.0.r13.0/compiler.36424714_0"
        /*0030*/ 	.string	"-arch sm_100 -m 64 "



//--------------------- .note.nv.cuinfo           --------------------------
	.section	.note.nv.cuinfo,"",@"SHT_NOTE"
	.sectionflags	@"SHF_NOTE_NV_CUINFO"
        /*0018*/ 	.short	0x0002
        /*001a*/ 	.short	0x0064
        /*001c*/ 	.short	0x0082
	.zero		2


//--------------------- .nv.info                  --------------------------
	.section	.nv.info,"",@"SHT_CUDA_INFO"
	.align	4


	//----- nvinfo : EIATTR_REGCOUNT
	.align		4
        /*0000*/ 	.byte	0x04, 0x2f
        /*0002*/ 	.short	(.L_2 - .L_1)
	.align		4
.L_1:
        /*0004*/ 	.word	index@(_Z6reducePfS_)
        /*0008*/ 	.word	0x00000018


	//----- nvinfo : EIATTR_FRAME_SIZE
	.align		4
.L_2:
        /*000c*/ 	.byte	0x04, 0x11
        /*000e*/ 	.short	(.L_4 - .L_3)
	.align		4
.L_3:
        /*0010*/ 	.word	index@(_Z6reducePfS_)
        /*0014*/ 	.word	0x00000000


	//----- nvinfo : EIATTR_MIN_STACK_SIZE
	.align		4
.L_4:
        /*0018*/ 	.byte	0x04, 0x12
        /*001a*/ 	.short	(.L_6 - .L_5)
	.align		4
.L_5:
        /*001c*/ 	.word	index@(_Z6reducePfS_)
        /*0020*/ 	.word	0x00000000
.L_6:


//--------------------- .nv.compat                --------------------------
	.section	.nv.compat,"",@"SHT_CUDA_COMPAT_INFO"
	.align	4
        /*0000*/ 	.byte	0x02, 0x09, 0x00, 0x00, 0x02, 0x02, 0x01, 0x00, 0x02, 0x05, 0x05, 0x00, 0x03, 0x07, 0x01, 0x01
        /*0010*/ 	.byte	0x02, 0x03, 0x00, 0x00, 0x02, 0x06, 0x01, 0x00, 0x04, 0x0b, 0x08, 0x00, 0x09, 0x00, 0x00, 0x00
        /*0020*/ 	.byte	0x00, 0x00, 0x00, 0x00


//--------------------- .nv.info._Z6reducePfS_    --------------------------
	.section	.nv.info._Z6reducePfS_,"",@"SHT_CUDA_INFO"
	.sectionflags	@""
	.align	4


	//----- nvinfo : EIATTR_CUDA_API_VERSION
	.align		4
        /*0000*/ 	.byte	0x04, 0x37
        /*0002*/ 	.short	(.L_8 - .L_7)
.L_7:
        /*0004*/ 	.word	0x00000082


	//----- nvinfo : EIATTR_KPARAM_INFO
	.align		4
.L_8:
        /*0008*/ 	.byte	0x04, 0x17
        /*000a*/ 	.short	(.L_10 - .L_9)
.L_9:
        /*000c*/ 	.word	0x00000000
        /*0010*/ 	.short	0x0001
        /*0012*/ 	.short	0x0008
        /*0014*/ 	.byte	0x00, 0xf5, 0x21, 0x00


	//----- nvinfo : EIATTR_KPARAM_INFO
	.align		4
.L_10:
        /*0018*/ 	.byte	0x04, 0x17
        /*001a*/ 	.short	(.L_12 - .L_11)
.L_11:
        /*001c*/ 	.word	0x00000000
        /*0020*/ 	.short	0x0000
        /*0022*/ 	.short	0x0000
        /*0024*/ 	.byte	0x00, 0xf5, 0x21, 0x00


	//----- nvinfo : EIATTR_SPARSE_MMA_MASK
	.align		4
.L_12:
        /*0028*/ 	.byte	0x03, 0x50
        /*002a*/ 	.short	0x0000


	//----- nvinfo : EIATTR_MAXREG_COUNT
	.align		4
        /*002c*/ 	.byte	0x03, 0x1b
        /*002e*/ 	.short	0x00ff


	//----- nvinfo : EIATTR_NUM_BARRIERS
	.align		4
        /*0030*/ 	.byte	0x02, 0x4c
        /*0032*/ 	.byte	0x01
	.zero		1


	//----- nvinfo : EIATTR_EXTERNS
	.align		4
        /*0034*/ 	.byte	0x04, 0x0f
        /*0036*/ 	.short	(.L_14 - .L_13)


	//   ....[0]....
	.align		4
.L_13:
        /*0038*/ 	.word	index@(vprintf)


	//----- nvinfo : EIATTR_MERCURY_ISA_VERSION
	.align		4
.L_14:
        /*003c*/ 	.byte	0x03, 0x5f
        /*003e*/ 	.short	0x0101


	//----- nvinfo : EIATTR_VRC_CTA_INIT_COUNT
	.align		4
        /*0040*/ 	.byte	0x02, 0x4a
	.zero		1
	.zero		1


	//----- nvinfo : EIATTR_SYSCALL_OFFSETS
	.align		4
        /*0044*/ 	.byte	0x04, 0x46
        /*0046*/ 	.short	(.L_16 - .L_15)


	//   ....[0]....
.L_15:
        /*0048*/ 	.word	0x00000080


	//   ....[1]....
        /*004c*/ 	.word	0x00000140


	//----- nvinfo : EIATTR_EXIT_INSTR_OFFSETS
	.align		4
.L_16:
        /*0050*/ 	.byte	0x04, 0x1c
        /*0052*/ 	.short	(.L_18 - .L_17)


	//   ....[0]....
.L_17:
        /*0054*/ 	.word	0x00000290


	//   ....[1]....
        /*0058*/ 	.word	0x00000300


	//----- nvinfo : EIATTR_CRS_STACK_SIZE
	.align		4
.L_18:
        /*005c*/ 	.byte	0x04, 0x1e
        /*005e*/ 	.short	(.L_20 - .L_19)
.L_19:
        /*0060*/ 	.word	0x00000000


	//----- nvinfo : EIATTR_CBANK_PARAM_SIZE
	.align		4
.L_20:
        /*0064*/ 	.byte	0x03, 0x19
        /*0066*/ 	.short	0x0010


	//----- nvinfo : EIATTR_PARAM_CBANK
	.align		4
        /*0068*/ 	.byte	0x04, 0x0a
        /*006a*/ 	.short	(.L_22 - .L_21)
	.align		4
.L_21:
        /*006c*/ 	.word	index@(.nv.constant0._Z6reducePfS_)
        /*0070*/ 	.short	0x0380
        /*0072*/ 	.short	0x0010


	//----- nvinfo : EIATTR_SW_WAR
	.align		4
.L_22:
        /*0074*/ 	.byte	0x04, 0x36
        /*0076*/ 	.short	(.L_24 - .L_23)
.L_23:
        /*0078*/ 	.word	0x00000008
.L_24:


//--------------------- .nv.callgraph             --------------------------
	.section	.nv.callgraph,"",@"SHT_CUDA_CALLGRAPH"
	.align	4
	.sectionentsize	8
	.align		4
        /*0000*/ 	.word	0x00000000
	.align		4
        /*0004*/ 	.word	0xffffffff
	.align		4
        /*0008*/ 	.word	index@(_Z6reducePfS_)
	.align		4
        /*000c*/ 	.word	index@(vprintf)
	.align		4
        /*0010*/ 	.word	0x00000000
	.align		4
        /*0014*/ 	.word	0xfffffffe
	.align		4
        /*0018*/ 	.word	0x00000000
	.align		4
        /*001c*/ 	.word	0xfffffffd
	.align		4
        /*0020*/ 	.word	0x00000000
	.align		4
        /*0024*/ 	.word	0xfffffffc


//--------------------- .nv.constant4             --------------------------
	.section	.nv.constant4,"a",@progbits
	.align	8
	.align		8
.nv.constant4:
        /*0000*/ 	.dword	vprintf
	.align		8
        /*0008*/ 	.dword	$str


//--------------------- .text._Z6reducePfS_       --------------------------
	.section	.text._Z6reducePfS_,"ax",@progbits
	.align	128
        .global         _Z6reducePfS_
        .type           _Z6reducePfS_,@function
        .size           _Z6reducePfS_,(.L_x_6 - _Z6reducePfS_)
        .other          _Z6reducePfS_,@"STO_CUDA_ENTRY STV_DEFAULT"
_Z6reducePfS_:
.text._Z6reducePfS_:
[----:B------:R-:W0:Y:S01]  /*0000*/  LDC R1, c[0x0][0x37c] ;  /* 0x0000df00ff017b82 */ /* 0x000e220000000800 */
[----:B------:R-:W-:Y:S01]  /*0010*/  MOV R2, 0x0 ;  /* 0x0000000000027802 */ /* 0x000fe20000000f00 */
[----:B------:R-:W1:Y:S01]  /*0020*/  LDCU.64 UR4, c[0x4][0x8] ;  /* 0x01000100ff0477ac */ /* 0x000e620008000a00 */
[----:B------:R-:W-:-:S05]  /*0030*/  CS2R R6, SRZ ;  /* 0x0000000000067805 */ /* 0x000fca000001ff00 */
[----:B------:R2:W3:Y:S01]  /*0040*/  LDC.64 R8, c[0x4][R2] ;  /* 0x0100000002087b82 */ /* 0x0004e20000000a00 */
[----:B-1----:R-:W-:Y:S02]  /*0050*/  IMAD.U32 R4, RZ, RZ, UR4 ;  /* 0x00000004ff047e24 */ /* 0x002fe4000f8e00ff */
[----:B--2---:R-:W-:-:S07]  /*0060*/  IMAD.U32 R5, RZ, RZ, UR5 ;  /* 0x00000005ff057e24 */ /* 0x004fce000f8e00ff */
[----:B------:R-:W-:-:S07]  /*0070*/  LEPC R20, `(.L_x_0) ;  /* 0x000000001014794e */ /* 0x000fce0000000000 */
[----:B0--3--:R-:W-:Y:S05]  /*0080*/  CALL.ABS.NOINC R8 ;  /* 0x0000000008007343 */ /* 0x009fea0003c00000 */
.L_x_0:
[----:B------:R-:W0:Y:S01]  /*0090*/  S2R R18, SR_CTAID.X ;  /* 0x0000000000127919 */ /* 0x000e220000002500 */
[----:B------:R-:W0:Y:S01]  /*00a0*/  LDC R19, c[0x0][0x360] ;  /* 0x0000d800ff137b82 */ /* 0x000e220000000800 */
[----:B------:R-:W1:Y:S01]  /*00b0*/  LDCU.64 UR4, c[0x4][0x8] ;  /* 0x01000100ff0477ac */ /* 0x000e620008000a00 */
[----:B------:R-:W-:-:S06]  /*00c0*/  CS2R R6, SRZ ;  /* 0x0000000000067805 */ /* 0x000fcc000001ff00 */
[----:B------:R-:W2:Y:S08]  /*00d0*/  LDC.64 R16, c[0x0][0x380] ;  /* 0x0000e000ff107b82 */ /* 0x000eb00000000a00 */
[----:B------:R-:W3:Y:S01]  /*00e0*/  LDC.64 R2, c[0x4][R2] ;  /* 0x0100000002027b82 */ /* 0x000ee20000000a00 */
[----:B-1----:R-:W-:Y:S02]  /*00f0*/  IMAD.U32 R4, RZ, RZ, UR4 ;  /* 0x00000004ff047e24 */ /* 0x002fe4000f8e00ff */
[----:B0-----:R-:W-:-:S04]  /*0100*/  IMAD R5, R19, R18, RZ ;  /* 0x0000001213057224 */ /* 0x001fc800078e02ff */
[----:B--2---:R-:W-:-:S04]  /*0110*/  IMAD.WIDE.U32 R16, R5, 0x4, R16 ;  /* 0x0000000405107825 */ /* 0x004fc800078e0010 */
[----:B------:R-:W-:-:S07]  /*0120*/  IMAD.U32 R5, RZ, RZ, UR5 ;  /* 0x00000005ff057e24 */ /* 0x000fce000f8e00ff */
[----:B------:R-:W-:-:S07]  /*0130*/  LEPC R20, `(.L_x_1) ;  /* 0x000000001014794e */ /* 0x000fce0000000000 */
[----:B---3--:R-:W-:Y:S05]  /*0140*/  CALL.ABS.NOINC R2 ;  /* 0x0000000002007343 */ /* 0x008fea0003c00000 */
.L_x_1:
[----:B------:R-:W0:Y:S01]  /*0150*/  LDC.64 R4, c[0x0][0x358] ;  /* 0x0000d600ff047b82 */ /* 0x000e220000000a00 */
[----:B------:R-:W-:-:S13]  /*0160*/  ISETP.GE.U32.AND P0, PT, R19, 0x2, PT ;  /* 0x000000021300780c */ /* 0x000fda0003f06070 */
[----:B------:R-:W-:Y:S05]  /*0170*/  @!P0 BRA `(.L_x_2) ;  /* 0x00000000003c8947 */ /* 0x000fea0003800000 */
[----:B------:R-:W1:Y:S02]  /*0180*/  S2R R3, SR_TID.X ;  /* 0x0000000000037919 */ /* 0x000e640000002100 */
[C---:B-1----:R-:W-:Y:S01]  /*0190*/  LOP3.LUT P0, RZ, R3.reuse, 0x1, RZ, 0xc0, !PT ;  /* 0x0000000103ff7812 */ /* 0x042fe2000780c0ff */
[----:B------:R-:W-:-:S12]  /*01a0*/  IMAD.WIDE.U32 R16, R3, 0x4, R16 ;  /* 0x0000000403107825 */ /* 0x000fd800078e0010 */
.L_x_4:
[----:B-1----:R-:W-:Y:S05]  /*01b0*/  @P0 BRA `(.L_x_3) ;  /* 0x0000000000200947 */ /* 0x002fea0003800000 */
[C---:B0-----:R-:W-:Y:S02]  /*01c0*/  R2UR UR4, R4.reuse ;  /* 0x00000000040472ca */ /* 0x041fe400000e0000 */
[C---:B------:R-:W-:Y:S02]  /*01d0*/  R2UR UR5, R5.reuse ;  /* 0x00000000050572ca */ /* 0x040fe400000e0000 */
[----:B------:R-:W-:Y:S02]  /*01e0*/  R2UR UR6, R4 ;  /* 0x00000000040672ca */ /* 0x000fe400000e0000 */
[----:B------:R-:W-:-:S09]  /*01f0*/  R2UR UR7, R5 ;  /* 0x00000000050772ca */ /* 0x000fd200000e0000 */
[----:B------:R-:W2:Y:S04]  /*0200*/  LDG.E R0, desc[UR4][R16.64+0x4] ;  /* 0x0000040410007981 */ /* 0x000ea8000c1e1900 */
[----:B------:R-:W2:Y:S02]  /*0210*/  LDG.E R3, desc[UR6][R16.64] ;  /* 0x0000000610037981 */ /* 0x000ea4000c1e1900 */
[----:B--2---:R-:W-:-:S05]  /*0220*/  FADD R3, R0, R3 ;  /* 0x0000000300037221 */ /* 0x004fca0000000000 */
[----:B------:R1:W-:Y:S02]  /*0230*/  STG.E desc[UR4][R16.64], R3 ;  /* 0x0000000310007986 */ /* 0x0003e4000c101904 */
.L_x_3:
[----:B------:R-:W-:Y:S05]  /*0240*/  WARPSYNC.ALL ;  /* 0x0000000000007948 */ /* 0x000fea0003800000 */
[----:B------:R-:W-:Y:S06]  /*0250*/  BAR.SYNC.DEFER_BLOCKING 0x0 ;  /* 0x0000000000007b1d */ /* 0x000fec0000010000 */
[----:B------:R-:W-:Y:S05]  /*0260*/  BRA `(.L_x_4) ;  /* 0xfffffffc00d07947 */ /* 0x000fea000383ffff */
.L_x_2:
[----:B------:R-:W1:Y:S02]  /*0270*/  S2R R0, SR_TID.X ;  /* 0x0000000000007919 */ /* 0x000e640000002100 */
[----:B-1----:R-:W-:-:S13]  /*0280*/  ISETP.NE.AND P0, PT, R0, RZ, PT ;  /* 0x000000ff0000720c */ /* 0x002fda0003f05270 */
[----:B------:R-:W-:Y:S05]  /*0290*/  @P0 EXIT ;  /* 0x000000000000094d */ /* 0x000fea0003800000 */
[----:B0-----:R-:W-:Y:S01]  /*02a0*/  R2UR UR4, R4 ;  /* 0x00000000040472ca */ /* 0x001fe200000e0000 */
[----:B------:R-:W0:Y:S01]  /*02b0*/  LDC.64 R2, c[0x0][0x388] ;  /* 0x0000e200ff027b82 */ /* 0x000e220000000a00 */
[----:B------:R-:W-:-:S13]  /*02c0*/  R2UR UR5, R5 ;  /* 0x00000000050572ca */ /* 0x000fda00000e0000 */
[----:B------:R-:W2:Y:S01]  /*02d0*/  LDG.E R17, desc[UR4][R16.64] ;  /* 0x0000000410117981 */ /* 0x000ea2000c1e1900 */
[----:B0-----:R-:W-:-:S05]  /*02e0*/  IMAD.WIDE.U32 R18, R18, 0x4, R2 ;  /* 0x0000000412127825 */ /* 0x001fca00078e0002 */
[----:B--2---:R-:W-:Y:S01]  /*02f0*/  STG.E desc[UR4][R18.64], R17 ;  /* 0x0000001112007986 */ /* 0x004fe2000c101904 */
[----:B------:R-:W-:Y:S05]  /*0300*/  EXIT ;  /* 0x000000000000794d */ /* 0x000fea0003800000 */
.L_x_5:
[----:B------:R-:W-:-:S00]  /*0310*/  BRA `(.L_x_5) ;  /* 0xfffffffc00fc7947 */ /* 0x000fc0000383ffff */
[----:B------:R-:W-:-:S00]  /*0320*/  NOP ;  /* 0x0000000000007918 */ /* 0x000fc00000000000 */
        /* <DEDUP_REMOVED lines=13> */
.L_x_6:


//--------------------- .nv.global.init           --------------------------
	.section	.nv.global.init,"aw",@progbits
.nv.global.init:
	.type		$str,@object
	.size		$str,(.L_0 - $str)
$str:
        /*0000*/ 	.byte	0xe8, 0xbf, 0x9b, 0xe5, 0x85, 0xa5, 0xe6, 0xa0, 0xb8, 0xe5, 0x87, 0xbd, 0xe6, 0x95, 0xb0, 0x3d
        /*0010*/ 	.byte	0x3d, 0x3d, 0x3d, 0x3d, 0x3d, 0x3d, 0x3d, 0x00
.L_0:


//--------------------- .nv.shared.reserved.0     --------------------------
	.section	.nv.shared.reserved.0,"aw",@nobits
	.weak		__nv_reservedSMEM_offset_0_alias
	.size		__nv_reservedSMEM_offset_0_alias, 0, 64
	.other		__nv_reservedSMEM_offset_0_alias,@"STO_CUDA_RESERVED_SHARED STV_DEFAULT"
__nv_reservedSMEM_offset_0_alias:
	.zero		0
	.zero		64


//--------------------- .nv.constant0._Z6reducePfS_ --------------------------
	.section	.nv.constant0._Z6reducePfS_,"a",@progbits
	.sectionflags	@""
	.align	4
.nv.constant0._Z6reducePfS_:
	.zero		912


//--------------------- SYMBOLS --------------------------

	.type		.nv.reservedSmem.offset0,@object
	.size		.nv.reservedSmem.offset0,0x4
	.type		vprintf,@function
